	.headerflags	@"EF_CUDA_TEXMODE_UNIFIED EF_CUDA_64BIT_ADDRESS EF_CUDA_ACCELERATORS EF_CUDA_SM90 EF_CUDA_VIRTUAL_SM(EF_CUDA_SM90)"
	.elftype	@"ET_EXEC"


//--------------------- .nv.info                  --------------------------
	.section	.nv.info,"",@"SHT_CUDA_INFO"
	.align	4


	//----- nvinfo : EIATTR_REGCOUNT
	.align		4
        /*0000*/ 	.byte	0x04, 0x2f
        /*0002*/ 	.short	(.L_3 - .L_2)
	.align		4
.L_2:
        /*0004*/ 	.word	index@(triton_poi_fused__native_batch_norm_legit_no_training_convolution_hardtanh_18)
        /*0008*/ 	.word	0x0000001a


	//----- nvinfo : EIATTR_MIN_STACK_SIZE
	.align		4
.L_3:
        /*000c*/ 	.byte	0x04, 0x12
        /*000e*/ 	.short	(.L_5 - .L_4)
	.align		4
.L_4:
        /*0010*/ 	.word	index@(triton_poi_fused__native_batch_norm_legit_no_training_convolution_hardtanh_18)
        /*0014*/ 	.word	0x00000000


	//----- nvinfo : EIATTR_FRAME_SIZE
	.align		4
.L_5:
        /*0018*/ 	.byte	0x04, 0x11
        /*001a*/ 	.short	(.L_7 - .L_6)
	.align		4
.L_6:
        /*001c*/ 	.word	index@(triton_poi_fused__native_batch_norm_legit_no_training_convolution_hardtanh_18)
        /*0020*/ 	.word	0x00000000


	//----- nvinfo : EIATTR_MIN_STACK_SIZE
	.align		4
.L_7:
        /*0024*/ 	.byte	0x04, 0x12
        /*0026*/ 	.short	(.L_9 - .L_8)
	.align		4
.L_8:
        /*0028*/ 	.word	index@(triton_poi_fused__native_batch_norm_legit_no_training_convolution_hardtanh_18)
        /*002c*/ 	.word	0x00000000
.L_9:


//--------------------- .nv.info.triton_poi_fused__native_batch_norm_legit_no_training_convolution_hardtanh_18 --------------------------
	.section	.nv.info.triton_poi_fused__native_batch_norm_legit_no_training_convolution_hardtanh_18,"",@"SHT_CUDA_INFO"
	.sectionflags	@""
	.align	4


	//----- nvinfo : EIATTR_CUDA_API_VERSION
	.align		4
        /*0000*/ 	.byte	0x04, 0x37
        /*0002*/ 	.short	(.L_11 - .L_10)
.L_10:
        /*0004*/ 	.word	0x0000007c


	//----- nvinfo : EIATTR_KPARAM_INFO
	.align		4
.L_11:
        /*0008*/ 	.byte	0x04, 0x17
        /*000a*/ 	.short	(.L_13 - .L_12)
.L_12:
        /*000c*/ 	.word	0x00000000
        /*0010*/ 	.short	0x0007
        /*0012*/ 	.short	0x0038
        /*0014*/ 	.byte	0x00, 0xf0, 0x11, 0x00


	//----- nvinfo : EIATTR_KPARAM_INFO
	.align		4
.L_13:
        /*0018*/ 	.byte	0x04, 0x17
        /*001a*/ 	.short	(.L_15 - .L_14)
.L_14:
        /*001c*/ 	.word	0x00000000
        /*0020*/ 	.short	0x0006
        /*0022*/ 	.short	0x0030
        /*0024*/ 	.byte	0x00, 0xf4, 0x21, 0x00


	//----- nvinfo : EIATTR_KPARAM_INFO
	.align		4
.L_15:
        /*0028*/ 	.byte	0x04, 0x17
        /*002a*/ 	.short	(.L_17 - .L_16)
.L_16:
        /*002c*/ 	.word	0x00000000
        /*0030*/ 	.short	0x0005
        /*0032*/ 	.short	0x0028
        /*0034*/ 	.byte	0x00, 0xf4, 0x21, 0x00


	//----- nvinfo : EIATTR_KPARAM_INFO
	.align		4
.L_17:
        /*0038*/ 	.byte	0x04, 0x17
        /*003a*/ 	.short	(.L_19 - .L_18)
.L_18:
        /*003c*/ 	.word	0x00000000
        /*0040*/ 	.short	0x0004
        /*0042*/ 	.short	0x0020
        /*0044*/ 	.byte	0x00, 0xf4, 0x21, 0x00


	//----- nvinfo : EIATTR_KPARAM_INFO
	.align		4
.L_19:
        /*0048*/ 	.byte	0x04, 0x17
        /*004a*/ 	.short	(.L_21 - .L_20)
.L_20:
        /*004c*/ 	.word	0x00000000
        /*0050*/ 	.short	0x0003
        /*0052*/ 	.short	0x0018
        /*0054*/ 	.byte	0x00, 0xf4, 0x21, 0x00


	//----- nvinfo : EIATTR_KPARAM_INFO
	.align		4
.L_21:
        /*0058*/ 	.byte	0x04, 0x17
        /*005a*/ 	.short	(.L_23 - .L_22)
.L_22:
        /*005c*/ 	.word	0x00000000
        /*0060*/ 	.short	0x0002
        /*0062*/ 	.short	0x0010
        /*0064*/ 	.byte	0x00, 0xf4, 0x21, 0x00


	//----- nvinfo : EIATTR_KPARAM_INFO
	.align		4
.L_23:
        /*0068*/ 	.byte	0x04, 0x17
        /*006a*/ 	.short	(.L_25 - .L_24)
.L_24:
        /*006c*/ 	.word	0x00000000
        /*0070*/ 	.short	0x0001
        /*0072*/ 	.short	0x0008
        /*0074*/ 	.byte	0x00, 0xf4, 0x21, 0x00


	//----- nvinfo : EIATTR_KPARAM_INFO
	.align		4
.L_25:
        /*0078*/ 	.byte	0x04, 0x17
        /*007a*/ 	.short	(.L_27 - .L_26)
.L_26:
        /*007c*/ 	.word	0x00000000
        /*0080*/ 	.short	0x0000
        /*0082*/ 	.short	0x0000
        /*0084*/ 	.byte	0x00, 0xf4, 0x21, 0x00


	//----- nvinfo : EIATTR_SPARSE_MMA_MASK
	.align		4
.L_27:
        /*0088*/ 	.byte	0x03, 0x50
        /*008a*/ 	.short	0x0000


	//----- nvinfo : EIATTR_MAXREG_COUNT
	.align		4
        /*008c*/ 	.byte	0x03, 0x1b
        /*008e*/ 	.short	0x00ff


	//----- nvinfo : EIATTR_EXIT_INSTR_OFFSETS
	.align		4
        /*0090*/ 	.byte	0x04, 0x1c
        /*0092*/ 	.short	(.L_29 - .L_28)


	//   ....[0]....
.L_28:
        /*0094*/ 	.word	0x000004e0


	//   ....[1]....
        /*0098*/ 	.word	0x00000500


	//----- nvinfo : EIATTR_REQNTID
	.align		4
.L_29:
        /*009c*/ 	.byte	0x04, 0x10
        /*009e*/ 	.short	(.L_31 - .L_30)
.L_30:
        /*00a0*/ 	.word	0x00000100
        /*00a4*/ 	.word	0x00000001
        /*00a8*/ 	.word	0x00000001


	//----- nvinfo : EIATTR_CBANK_PARAM_SIZE
	.align		4
.L_31:
        /*00ac*/ 	.byte	0x03, 0x19
        /*00ae*/ 	.short	0x003c


	//----- nvinfo : EIATTR_PARAM_CBANK
	.align		4
        /*00b0*/ 	.byte	0x04, 0x0a
        /*00b2*/ 	.short	(.L_33 - .L_32)
	.align		4
.L_32:
        /*00b4*/ 	.word	index@(.nv.constant0.triton_poi_fused__native_batch_norm_legit_no_training_convolution_hardtanh_18)
        /*00b8*/ 	.short	0x0210
        /*00ba*/ 	.short	0x003c


	//----- nvinfo : EIATTR_SW_WAR
	.align		4
.L_33:
        /*00bc*/ 	.byte	0x04, 0x36
        /*00be*/ 	.short	(.L_35 - .L_34)
.L_34:
        /*00c0*/ 	.word	0x00000008
.L_35:


//--------------------- .nv.callgraph             --------------------------
	.section	.nv.callgraph,"",@"SHT_CUDA_CALLGRAPH"
	.align	4
	.sectionentsize	8
	.align		4
        /*0000*/ 	.word	0x00000000
	.align		4
        /*0004*/ 	.word	0xffffffff
	.align		4
        /*0008*/ 	.word	0x00000000
	.align		4
        /*000c*/ 	.word	0xfffffffe
	.align		4
        /*0010*/ 	.word	0x00000000
	.align		4
        /*0014*/ 	.word	0xfffffffd
	.align		4
        /*0018*/ 	.word	0x00000000
	.align		4
        /*001c*/ 	.word	0xfffffffc


//--------------------- .nv.constant4             --------------------------
	.section	.nv.constant4,"a",@progbits
	.align	8
	.align		8
.nv.constant4:
        /*0000*/ 	.dword	_$_str
	.align		8
        /*0008*/ 	.dword	_$_str_$_2


//--------------------- .text.triton_poi_fused__native_batch_norm_legit_no_training_convolution_hardtanh_18 --------------------------
	.section	.text.triton_poi_fused__native_batch_norm_legit_no_training_convolution_hardtanh_18,"ax",@progbits
	.align	128
        .global         triton_poi_fused__native_batch_norm_legit_no_training_convolution_hardtanh_18
        .type           triton_poi_fused__native_batch_norm_legit_no_training_convolution_hardtanh_18,@function
        .size           triton_poi_fused__native_batch_norm_legit_no_training_convolution_hardtanh_18,(.L_x_1 - triton_poi_fused__native_batch_norm_legit_no_training_convolution_hardtanh_18)
        .other          triton_poi_fused__native_batch_norm_legit_no_training_convolution_hardtanh_18,@"STO_CUDA_ENTRY STV_DEFAULT"
triton_poi_fused__native_batch_norm_legit_no_training_convolution_hardtanh_18:
.text.triton_poi_fused__native_batch_norm_legit_no_training_convolution_hardtanh_18:
[----:B------:R-:W0:Y:S01]  /*0000*/  LDC R1, c[0x0][0x28] ;  /* 0x00000a00ff017b82 */ /* 0x000e220000000800 */
[----:B------:R-:W1:Y:S07]  /*0010*/  S2R R0, SR_TID.X ;  /* 0x0000000000007919 */ /* 0x000e6e0000002100 */
[----:B------:R-:W2:Y:S01]  /*0020*/  LDC.64 R2, c[0x0][0x228] ;  /* 0x00008a00ff027b82 */ /* 0x000ea20000000a00 */
[----:B------:R-:W-:Y:S01]  /*0030*/  CS2R R6, SRZ ;  /* 0x0000000000067805 */ /* 0x000fe2000001ff00 */
[----:B------:R-:W-:Y:S01]  /*0040*/  ULDC.64 UR4, c[0x0][0x208] ;  /* 0x0000820000047ab9 */ /* 0x000fe20000000a00 */
[----:B------:R-:W3:Y:S05]  /*0050*/  S2R R5, SR_CTAID.X ;  /* 0x0000000000057919 */ /* 0x000eea0000002500 */
[----:B------:R-:W4:Y:S08]  /*0060*/  LDC.64 R16, c[0x0][0x218] ;  /* 0x00008600ff107b82 */ /* 0x000f300000000a00 */
[----:B------:R-:W5:Y:S08]  /*0070*/  LDC.64 R18, c[0x0][0x220] ;  /* 0x00008800ff127b82 */ /* 0x000f700000000a00 */
[----:B------:R-:W5:Y:S01]  /*0080*/  LDC.64 R20, c[0x0][0x230] ;  /* 0x00008c00ff147b82 */ /* 0x000f620000000a00 */
[----:B-1----:R-:W-:-:S07]  /*0090*/  SHF.L.U32 R0, R0, 0x1, RZ ;  /* 0x0000000100007819 */ /* 0x002fce00000006ff */
[----:B------:R-:W1:Y:S01]  /*00a0*/  LDC.64 R14, c[0x0][0x238] ;  /* 0x00008e00ff0e7b82 */ /* 0x000e620000000a00 */
[----:B------:R-:W-:-:S04]  /*00b0*/  LOP3.LUT R0, R0, 0x1fe, RZ, 0xc0, !PT ;  /* 0x000001fe00007812 */ /* 0x000fc800078ec0ff */
[----:B---3--:R-:W-:-:S04]  /*00c0*/  LEA R0, R5, R0, 0x9 ;  /* 0x0000000005007211 */ /* 0x008fc800078e48ff */
[C---:B------:R-:W-:Y:S01]  /*00d0*/  ISETP.GE.AND P0, PT, R0.reuse, 0x25800, PT ;  /* 0x000258000000780c */ /* 0x040fe20003f06270 */
[----:B------:R-:W-:-:S05]  /*00e0*/  IMAD.HI R4, R0, 0x1b4e81b5, RZ ;  /* 0x1b4e81b500047827 */ /* 0x000fca00078e02ff */
[----:B------:R-:W-:-:S04]  /*00f0*/  SHF.R.U32.HI R5, RZ, 0x1f, R4 ;  /* 0x0000001fff057819 */ /* 0x000fc80000011604 */
[----:B------:R-:W-:-:S05]  /*0100*/  LEA.HI.SX32 R5, R4, R5, 0x1c ;  /* 0x0000000504057211 */ /* 0x000fca00078fe2ff */
[----:B------:R-:W-:Y:S02]  /*0110*/  IMAD R12, R5, -0x96, R0 ;  /* 0xffffff6a050c7824 */ /* 0x000fe400078e0200 */
[----:B------:R-:W3:Y:S02]  /*0120*/  LDC.64 R4, c[0x0][0x210] ;  /* 0x00008400ff047b82 */ /* 0x000ee40000000a00 */
[----:B--2---:R-:W-:-:S05]  /*0130*/  IMAD.WIDE R2, R12, 0x4, R2 ;  /* 0x000000040c027825 */ /* 0x004fca00078e0202 */
[----:B------:R2:W3:Y:S01]  /*0140*/  @!P0 LDG.E.EL.64 R6, desc[UR4][R2.64] ;  /* 0x0000000402068981 */ /* 0x0004e2000c2e1b00 */
[----:B------:R-:W-:Y:S02]  /*0150*/  CS2R R8, SRZ ;  /* 0x0000000000087805 */ /* 0x000fe4000001ff00 */
[----:B------:R-:W-:Y:S01]  /*0160*/  CS2R R10, SRZ ;  /* 0x00000000000a7805 */ /* 0x000fe2000001ff00 */
[----:B----4-:R-:W-:-:S04]  /*0170*/  IMAD.WIDE R16, R12, 0x4, R16 ;  /* 0x000000040c107825 */ /* 0x010fc800078e0210 */
[C---:B-----5:R-:W-:Y:S01]  /*0180*/  IMAD.WIDE R18, R12.reuse, 0x4, R18 ;  /* 0x000000040c127825 */ /* 0x060fe200078e0212 */
[----:B------:R4:W5:Y:S01]  /*0190*/  @!P0 LDG.E.EL.64 R8, desc[UR4][R16.64] ;  /* 0x0000000410088981 */ /* 0x000962000c2e1b00 */
[----:B--2---:R-:W-:Y:S02]  /*01a0*/  CS2R R2, SRZ ;  /* 0x0000000000027805 */ /* 0x004fe4000001ff00 */
[----:B0-----:R-:W-:-:S04]  /*01b0*/  IMAD.WIDE R20, R12, 0x4, R20 ;  /* 0x000000040c147825 */ /* 0x001fc800078e0214 */
[----:B-1----:R-:W-:Y:S01]  /*01c0*/  IMAD.WIDE R22, R12, 0x4, R14 ;  /* 0x000000040c167825 */ /* 0x002fe200078e020e */
[----:B------:R-:W2:Y:S03]  /*01d0*/  @!P0 LDG.E.EL.64 R2, desc[UR4][R18.64] ;  /* 0x0000000412028981 */ /* 0x000ea6000c2e1b00 */
[----:B---3--:R-:W-:-:S05]  /*01e0*/  IMAD.WIDE R4, R0, 0x4, R4 ;  /* 0x0000000400047825 */ /* 0x008fca00078e0204 */
[----:B------:R-:W5:Y:S01]  /*01f0*/  @!P0 LDG.E.64 R10, desc[UR4][R4.64] ;  /* 0x00000004040a8981 */ /* 0x000f62000c1e1b00 */
[----:B------:R-:W-:Y:S02]  /*0200*/  CS2R R12, SRZ ;  /* 0x00000000000c7805 */ /* 0x000fe4000001ff00 */
[----:B------:R-:W-:-:S04]  /*0210*/  CS2R R14, SRZ ;  /* 0x00000000000e7805 */ /* 0x000fc8000001ff00 */
[----:B------:R-:W3:Y:S04]  /*0220*/  @!P0 LDG.E.EL.64 R12, desc[UR4][R20.64] ;  /* 0x00000004140c8981 */ /* 0x000ee8000c2e1b00 */
[----:B------:R-:W3:Y:S01]  /*0230*/  @!P0 LDG.E.EL.64 R14, desc[UR4][R22.64] ;  /* 0x00000004160e8981 */ /* 0x000ee2000c2e1b00 */
[----:B------:R-:W-:Y:S01]  /*0240*/  FADD R6, R6, 9.9999997473787516356e-06 ;  /* 0x3727c5ac06067421 */ /* 0x000fe20000000000 */
[----:B------:R-:W-:-:S03]  /*0250*/  FADD R7, R7, 9.9999997473787516356e-06 ;  /* 0x3727c5ac07077421 */ /* 0x000fc60000000000 */
[----:B----4-:R-:W0:Y:S08]  /*0260*/  MUFU.SQRT R16, R6 ;  /* 0x0000000600107308 */ /* 0x010e300000002000 */
[----:B------:R-:W1:Y:S01]  /*0270*/  MUFU.SQRT R17, R7 ;  /* 0x0000000700117308 */ /* 0x000e620000002000 */
[C---:B0-----:R-:W-:Y:S02]  /*0280*/  FSETP.GT.AND P1, PT, R16.reuse, 8.50705917302346158658e+37, PT ;  /* 0x7e8000001000780b */ /* 0x041fe40003f24000 */
[----:B------:R-:W-:-:S02]  /*0290*/  FSETP.GEU.AND P3, PT, R16, 1.175494350822287508e-38, PT ;  /* 0x008000001000780b */ /* 0x000fc40003f6e000 */
[C---:B-1----:R-:W-:Y:S02]  /*02a0*/  FSETP.GT.AND P2, PT, R17.reuse, 8.50705917302346158658e+37, PT ;  /* 0x7e8000001100780b */ /* 0x042fe40003f44000 */
[----:B------:R-:W-:-:S07]  /*02b0*/  FSETP.GEU.AND P4, PT, R17, 1.175494350822287508e-38, PT ;  /* 0x008000001100780b */ /* 0x000fce0003f8e000 */
[----:B------:R-:W-:Y:S01]  /*02c0*/  @P1 FMUL R16, R16, 0.25 ;  /* 0x3e80000010101820 */ /* 0x000fe20000400000 */
[----:B------:R-:W-:-:S03]  /*02d0*/  HFMA2.MMA R6, -RZ, RZ, 1.625, 0 ;  /* 0x3e800000ff067435 */ /* 0x000fc600000001ff */
[----:B------:R-:W-:Y:S01]  /*02e0*/  @!P3 FMUL R16, R16, 16777216 ;  /* 0x4b8000001010b820 */ /* 0x000fe20000400000 */
[----:B------:R-:W-:-:S04]  /*02f0*/  @P2 FMUL R17, R17, 0.25 ;  /* 0x3e80000011112820 */ /* 0x000fc80000400000 */
[----:B------:R-:W-:Y:S01]  /*0300*/  @!P4 FMUL R17, R17, 16777216 ;  /* 0x4b8000001111c820 */ /* 0x000fe20000400000 */
[----:B------:R-:W0:Y:S01]  /*0310*/  MUFU.RCP R16, R16 ;  /* 0x0000001000107308 */ /* 0x000e220000001000 */
[----:B------:R-:W-:-:S07]  /*0320*/  FSEL R7, R6, 1, P1 ;  /* 0x3f80000006077808 */ /* 0x000fce0000800000 */
[----:B------:R-:W1:Y:S01]  /*0330*/  MUFU.RCP R17, R17 ;  /* 0x0000001100117308 */ /* 0x000e620000001000 */
[----:B------:R-:W-:Y:S01]  /*0340*/  FSEL R6, R6, 1, P2 ;  /* 0x3f80000006067808 */ /* 0x000fe20001000000 */
[----:B------:R-:W-:Y:S01]  /*0350*/  @!P3 FMUL R7, R7, 16777216 ;  /* 0x4b8000000707b820 */ /* 0x000fe20000400000 */
[----:B-----5:R-:W-:Y:S01]  /*0360*/  FADD R8, R8, R10 ;  /* 0x0000000a08087221 */ /* 0x020fe20000000000 */
[----:B------:R-:W-:Y:S02]  /*0370*/  FADD R9, R9, R11 ;  /* 0x0000000b09097221 */ /* 0x000fe40000000000 */
[----:B------:R-:W-:Y:S01]  /*0380*/  @!P4 FMUL R6, R6, 16777216 ;  /* 0x4b8000000606c820 */ /* 0x000fe20000400000 */
[----:B0-----:R-:W-:Y:S01]  /*0390*/  FMUL R7, R16, R7 ;  /* 0x0000000710077220 */ /* 0x001fe20000400000 */
[----:B--2---:R-:W-:Y:S01]  /*03a0*/  FADD R2, R8, -R2 ;  /* 0x8000000208027221 */ /* 0x004fe20000000000 */
[----:B------:R-:W-:Y:S01]  /*03b0*/  FADD R3, R9, -R3 ;  /* 0x8000000309037221 */ /* 0x000fe20000000000 */
[----:B-1----:R-:W-:-:S02]  /*03c0*/  FMUL R6, R17, R6 ;  /* 0x0000000611067220 */ /* 0x002fc40000400000 */
[----:B------:R-:W-:Y:S02]  /*03d0*/  FMUL R7, R2, R7 ;  /* 0x0000000702077220 */ /* 0x000fe40000400000 */
[----:B------:R-:W-:Y:S02]  /*03e0*/  FMUL R6, R3, R6 ;  /* 0x0000000603067220 */ /* 0x000fe40000400000 */
[----:B---3--:R-:W-:Y:S01]  /*03f0*/  FFMA R7, R7, R12, R14 ;  /* 0x0000000c07077223 */ /* 0x008fe2000000000e */
[----:B------:R-:W0:Y:S01]  /*0400*/  LDC.64 R2, c[0x0][0x240] ;  /* 0x00009000ff027b82 */ /* 0x000e220000000a00 */
[----:B------:R-:W-:-:S03]  /*0410*/  FFMA R6, R6, R13, R15 ;  /* 0x0000000d06067223 */ /* 0x000fc6000000000f */
[C---:B------:R-:W-:Y:S02]  /*0420*/  FSETP.GTU.AND P1, PT, R7.reuse, RZ, PT ;  /* 0x000000ff0700720b */ /* 0x040fe40003f2c000 */
[C---:B------:R-:W-:Y:S02]  /*0430*/  FSETP.GTU.AND P2, PT, R6.reuse, RZ, PT ;  /* 0x000000ff0600720b */ /* 0x040fe40003f4c000 */
[----:B------:R-:W-:Y:S02]  /*0440*/  FSEL R10, R7, RZ, P1 ;  /* 0x000000ff070a7208 */ /* 0x000fe40000800000 */
[----:B------:R-:W-:Y:S02]  /*0450*/  FSEL R11, R6, RZ, P2 ;  /* 0x000000ff060b7208 */ /* 0x000fe40001000000 */
[C---:B------:R-:W-:Y:S02]  /*0460*/  FSETP.GEU.AND P1, PT, R10.reuse, 6, PT ;  /* 0x40c000000a00780b */ /* 0x040fe40003f2e000 */
[----:B------:R-:W-:Y:S01]  /*0470*/  FSETP.GEU.AND P2, PT, R11, 6, PT ;  /* 0x40c000000b00780b */ /* 0x000fe20003f4e000 */
[----:B------:R1:W-:Y:S01]  /*0480*/  @!P0 STG.E.64 desc[UR4][R4.64], R8 ;  /* 0x0000000804008986 */ /* 0x0003e2000c101b04 */
[----:B------:R-:W-:-:S02]  /*0490*/  FSETP.NAN.AND P3, PT, R10, R10, PT ;  /* 0x0000000a0a00720b */ /* 0x000fc40003f68000 */
[----:B------:R-:W-:Y:S01]  /*04a0*/  FSETP.NAN.AND P4, PT, R11, R11, PT ;  /* 0x0000000b0b00720b */ /* 0x000fe20003f88000 */
[----:B0-----:R-:W-:-:S06]  /*04b0*/  IMAD.WIDE R2, R0, 0x4, R2 ;  /* 0x0000000400027825 */ /* 0x001fcc00078e0202 */
[----:B------:R-:W-:Y:S02]  /*04c0*/  @P1 SEL R10, R10, 0x40c00000, P3 ;  /* 0x40c000000a0a1807 */ /* 0x000fe40001800000 */
[----:B------:R-:W-:Y:S01]  /*04d0*/  @P2 SEL R11, R11, 0x40c00000, P4 ;  /* 0x40c000000b0b2807 */ /* 0x000fe20002000000 */
[----:B------:R-:W-:Y:S06]  /*04e0*/  @P0 EXIT ;  /* 0x000000000000094d */ /* 0x000fec0003800000 */
[----:B------:R-:W-:Y:S01]  /*04f0*/  STG.E.64 desc[UR4][R2.64], R10 ;  /* 0x0000000a02007986 */ /* 0x000fe2000c101b04 */
[----:B------:R-:W-:Y:S05]  /*0500*/  EXIT ;  /* 0x000000000000794d */ /* 0x000fea0003800000 */
.L_x_0:
[----:B------:R-:W-:-:S00]  /*0510*/  BRA `(.L_x_0) ;  /* 0xfffffffc00fc7947 */ /* 0x000fc0000383ffff */
[----:B------:R-:W-:-:S00]  /*0520*/  NOP ;  /* 0x0000000000007918 */ /* 0x000fc00000000000 */
        /* <DEDUP_REMOVED lines=13> */
.L_x_1:


//--------------------- .nv.global.init           --------------------------
	.section	.nv.global.init,"aw",@progbits
.nv.global.init:
	.type		_$_str,@object
	.size		_$_str,(_$_str_$_2 - _$_str)
_$_str:
        /*0000*/ 	.byte	0x5f, 0x5f, 0x43, 0x55, 0x44, 0x41, 0x5f, 0x46, 0x54, 0x5a, 0x00
	.type		_$_str_$_2,@object
	.size		_$_str_$_2,(.L_1 - _$_str_$_2)
_$_str_$_2:
        /*000b*/ 	.byte	0x5f, 0x5f, 0x43, 0x55, 0x44, 0x41, 0x5f, 0x50, 0x52, 0x45, 0x43, 0x5f, 0x53, 0x51, 0x52, 0x54
        /*001b*/ 	.byte	0x00
.L_1:


//--------------------- .nv.constant0.triton_poi_fused__native_batch_norm_legit_no_training_convolution_hardtanh_18 --------------------------
	.section	.nv.constant0.triton_poi_fused__native_batch_norm_legit_no_training_convolution_hardtanh_18,"a",@progbits
	.sectionflags	@""
	.align	4
.nv.constant0.triton_poi_fused__native_batch_norm_legit_no_training_convolution_hardtanh_18:
	.zero		588
